	.headerflags	@"EF_CUDA_TEXMODE_UNIFIED EF_CUDA_64BIT_ADDRESS EF_CUDA_ACCELERATORS EF_CUDA_SM90 EF_CUDA_VIRTUAL_SM(EF_CUDA_SM90)"
	.elftype	@"ET_EXEC"


//--------------------- .nv.info                  --------------------------
	.section	.nv.info,"",@"SHT_CUDA_INFO"
	.align	4


	//----- nvinfo : EIATTR_REGCOUNT
	.align		4
        /*0000*/ 	.byte	0x04, 0x2f
        /*0002*/ 	.short	(.L_3 - .L_2)
	.align		4
.L_2:
        /*0004*/ 	.word	index@(triton_poi_fused__native_batch_norm_legit_no_training_40)
        /*0008*/ 	.word	0x00000010


	//----- nvinfo : EIATTR_MIN_STACK_SIZE
	.align		4
.L_3:
        /*000c*/ 	.byte	0x04, 0x12
        /*000e*/ 	.short	(.L_5 - .L_4)
	.align		4
.L_4:
        /*0010*/ 	.word	index@(triton_poi_fused__native_batch_norm_legit_no_training_40)
        /*0014*/ 	.word	0x00000000


	//----- nvinfo : EIATTR_FRAME_SIZE
	.align		4
.L_5:
        /*0018*/ 	.byte	0x04, 0x11
        /*001a*/ 	.short	(.L_7 - .L_6)
	.align		4
.L_6:
        /*001c*/ 	.word	index@(triton_poi_fused__native_batch_norm_legit_no_training_40)
        /*0020*/ 	.word	0x00000000


	//----- nvinfo : EIATTR_MIN_STACK_SIZE
	.align		4
.L_7:
        /*0024*/ 	.byte	0x04, 0x12
        /*0026*/ 	.short	(.L_9 - .L_8)
	.align		4
.L_8:
        /*0028*/ 	.word	index@(triton_poi_fused__native_batch_norm_legit_no_training_40)
        /*002c*/ 	.word	0x00000000
.L_9:


//--------------------- .nv.info.triton_poi_fused__native_batch_norm_legit_no_training_40 --------------------------
	.section	.nv.info.triton_poi_fused__native_batch_norm_legit_no_training_40,"",@"SHT_CUDA_INFO"
	.sectionflags	@""
	.align	4


	//----- nvinfo : EIATTR_CUDA_API_VERSION
	.align		4
        /*0000*/ 	.byte	0x04, 0x37
        /*0002*/ 	.short	(.L_11 - .L_10)
.L_10:
        /*0004*/ 	.word	0x0000007c


	//----- nvinfo : EIATTR_KPARAM_INFO
	.align		4
.L_11:
        /*0008*/ 	.byte	0x04, 0x17
        /*000a*/ 	.short	(.L_13 - .L_12)
.L_12:
        /*000c*/ 	.word	0x00000000
        /*0010*/ 	.short	0x0003
        /*0012*/ 	.short	0x0018
        /*0014*/ 	.byte	0x00, 0xf0, 0x11, 0x00


	//----- nvinfo : EIATTR_KPARAM_INFO
	.align		4
.L_13:
        /*0018*/ 	.byte	0x04, 0x17
        /*001a*/ 	.short	(.L_15 - .L_14)
.L_14:
        /*001c*/ 	.word	0x00000000
        /*0020*/ 	.short	0x0002
        /*0022*/ 	.short	0x0010
        /*0024*/ 	.byte	0x00, 0xf4, 0x21, 0x00


	//----- nvinfo : EIATTR_KPARAM_INFO
	.align		4
.L_15:
        /*0028*/ 	.byte	0x04, 0x17
        /*002a*/ 	.short	(.L_17 - .L_16)
.L_16:
        /*002c*/ 	.word	0x00000000
        /*0030*/ 	.short	0x0001
        /*0032*/ 	.short	0x0008
        /*0034*/ 	.byte	0x00, 0xf4, 0x21, 0x00


	//----- nvinfo : EIATTR_KPARAM_INFO
	.align		4
.L_17:
        /*0038*/ 	.byte	0x04, 0x17
        /*003a*/ 	.short	(.L_19 - .L_18)
.L_18:
        /*003c*/ 	.word	0x00000000
        /*0040*/ 	.short	0x0000
        /*0042*/ 	.short	0x0000
        /*0044*/ 	.byte	0x00, 0xf4, 0x21, 0x00


	//----- nvinfo : EIATTR_SPARSE_MMA_MASK
	.align		4
.L_19:
        /*0048*/ 	.byte	0x03, 0x50
        /*004a*/ 	.short	0x0000


	//----- nvinfo : EIATTR_MAXREG_COUNT
	.align		4
        /*004c*/ 	.byte	0x03, 0x1b
        /*004e*/ 	.short	0x00ff


	//----- nvinfo : EIATTR_EXIT_INSTR_OFFSETS
	.align		4
        /*0050*/ 	.byte	0x04, 0x1c
        /*0052*/ 	.short	(.L_21 - .L_20)


	//   ....[0]....
.L_20:
        /*0054*/ 	.word	0x00000320


	//   ....[1]....
        /*0058*/ 	.word	0x00000340


	//----- nvinfo : EIATTR_REQNTID
	.align		4
.L_21:
        /*005c*/ 	.byte	0x04, 0x10
        /*005e*/ 	.short	(.L_23 - .L_22)
.L_22:
        /*0060*/ 	.word	0x00000020
        /*0064*/ 	.word	0x00000001
        /*0068*/ 	.word	0x00000001


	//----- nvinfo : EIATTR_CBANK_PARAM_SIZE
	.align		4
.L_23:
        /*006c*/ 	.byte	0x03, 0x19
        /*006e*/ 	.short	0x001c


	//----- nvinfo : EIATTR_PARAM_CBANK
	.align		4
        /*0070*/ 	.byte	0x04, 0x0a
        /*0072*/ 	.short	(.L_25 - .L_24)
	.align		4
.L_24:
        /*0074*/ 	.word	index@(.nv.constant0.triton_poi_fused__native_batch_norm_legit_no_training_40)
        /*0078*/ 	.short	0x0210
        /*007a*/ 	.short	0x001c


	//----- nvinfo : EIATTR_SW_WAR
	.align		4
.L_25:
        /*007c*/ 	.byte	0x04, 0x36
        /*007e*/ 	.short	(.L_27 - .L_26)
.L_26:
        /*0080*/ 	.word	0x00000008
.L_27:


//--------------------- .nv.callgraph             --------------------------
	.section	.nv.callgraph,"",@"SHT_CUDA_CALLGRAPH"
	.align	4
	.sectionentsize	8
	.align		4
        /*0000*/ 	.word	0x00000000
	.align		4
        /*0004*/ 	.word	0xffffffff
	.align		4
        /*0008*/ 	.word	0x00000000
	.align		4
        /*000c*/ 	.word	0xfffffffe
	.align		4
        /*0010*/ 	.word	0x00000000
	.align		4
        /*0014*/ 	.word	0xfffffffd
	.align		4
        /*0018*/ 	.word	0x00000000
	.align		4
        /*001c*/ 	.word	0xfffffffc


//--------------------- .nv.constant4             --------------------------
	.section	.nv.constant4,"a",@progbits
	.align	8
	.align		8
.nv.constant4:
        /*0000*/ 	.dword	_$_str
	.align		8
        /*0008*/ 	.dword	_$_str_$_2


//--------------------- .text.triton_poi_fused__native_batch_norm_legit_no_training_40 --------------------------
	.section	.text.triton_poi_fused__native_batch_norm_legit_no_training_40,"ax",@progbits
	.align	128
        .global         triton_poi_fused__native_batch_norm_legit_no_training_40
        .type           triton_poi_fused__native_batch_norm_legit_no_training_40,@function
        .size           triton_poi_fused__native_batch_norm_legit_no_training_40,(.L_x_1 - triton_poi_fused__native_batch_norm_legit_no_training_40)
        .other          triton_poi_fused__native_batch_norm_legit_no_training_40,@"STO_CUDA_ENTRY STV_DEFAULT"
triton_poi_fused__native_batch_norm_legit_no_training_40:
.text.triton_poi_fused__native_batch_norm_legit_no_training_40:
[----:B------:R-:W0:Y:S02]  /*0000*/  LDC R1, c[0x0][0x28] ;  /* 0x00000a00ff017b82 */ /* 0x000e240000000800 */
[----:B------:R-:W1:Y:S01]  /*0010*/  S2R R0, SR_TID.X ;  /* 0x0000000000007919 */ /* 0x000e620000002100 */
[----:B------:R-:W2:Y:S01]  /*0020*/  LDC.64 R6, c[0x0][0x220] ;  /* 0x00008800ff067b82 */ /* 0x000ea20000000a00 */
[----:B------:R-:W-:Y:S01]  /*0030*/  CS2R R12, SRZ ;  /* 0x00000000000c7805 */ /* 0x000fe2000001ff00 */
[----:B------:R-:W-:Y:S01]  /*0040*/  ULDC.64 UR4, c[0x0][0x208] ;  /* 0x0000820000047ab9 */ /* 0x000fe20000000a00 */
[----:B------:R-:W3:Y:S05]  /*0050*/  S2R R9, SR_CTAID.X ;  /* 0x0000000000097919 */ /* 0x000eea0000002500 */
[----:B------:R-:W4:Y:S01]  /*0060*/  LDC.64 R4, c[0x0][0x218] ;  /* 0x00008600ff047b82 */ /* 0x000f220000000a00 */
[----:B-1----:R-:W-:-:S02]  /*0070*/  SHF.L.U32 R0, R0, 0x1, RZ ;  /* 0x0000000100007819 */ /* 0x002fc400000006ff */
[----:B---3--:R-:W-:Y:S02]  /*0080*/  SHF.R.S32.HI R2, RZ, 0x19, R9 ;  /* 0x00000019ff027819 */ /* 0x008fe40000011409 */
[----:B------:R-:W-:Y:S02]  /*0090*/  LOP3.LUT R0, R0, 0x3e, RZ, 0xc0, !PT ;  /* 0x0000003e00007812 */ /* 0x000fe400078ec0ff */
[----:B------:R-:W-:Y:S02]  /*00a0*/  SGXT R2, R2, 0x1 ;  /* 0x000000010202781a */ /* 0x000fe40000000200 */
[----:B------:R-:W-:-:S04]  /*00b0*/  LEA R9, R9, R0, 0x6 ;  /* 0x0000000009097211 */ /* 0x000fc800078e30ff */
[----:B------:R-:W-:Y:S02]  /*00c0*/  LEA.HI R2, R2, R9, RZ, 0x4 ;  /* 0x0000000902027211 */ /* 0x000fe400078f20ff */
[----:B------:R-:W-:Y:S02]  /*00d0*/  ISETP.GE.AND P4, PT, R9, 0x40, PT ;  /* 0x000000400900780c */ /* 0x000fe40003f86270 */
[----:B------:R-:W-:-:S04]  /*00e0*/  LOP3.LUT R2, R2, 0xfffffff0, RZ, 0xc0, !PT ;  /* 0xfffffff002027812 */ /* 0x000fc800078ec0ff */
[----:B------:R-:W-:Y:S02]  /*00f0*/  IADD3 R11, R9, -R2, RZ ;  /* 0x80000002090b7210 */ /* 0x000fe40007ffe0ff */
[----:B------:R-:W1:Y:S03]  /*0100*/  LDC.64 R2, c[0x0][0x210] ;  /* 0x00008400ff027b82 */ /* 0x000e660000000a00 */
[----:B--2---:R-:W-:-:S05]  /*0110*/  IMAD.WIDE R6, R11, 0x4, R6 ;  /* 0x000000040b067825 */ /* 0x004fca00078e0206 */
[----:B------:R2:W3:Y:S01]  /*0120*/  @!P4 LDG.E.EL.64 R12, desc[UR4][R6.64] ;  /* 0x00000004060cc981 */ /* 0x0004e2000c2e1b00 */
[----:B----4-:R-:W-:Y:S01]  /*0130*/  IMAD.WIDE R4, R11, 0x4, R4 ;  /* 0x000000040b047825 */ /* 0x010fe200078e0204 */
[----:B------:R-:W-:-:S06]  /*0140*/  CS2R R10, SRZ ;  /* 0x00000000000a7805 */ /* 0x000fcc000001ff00 */
[----:B------:R4:W5:Y:S01]  /*0150*/  @!P4 LDG.E.EL.64 R10, desc[UR4][R4.64] ;  /* 0x00000004040ac981 */ /* 0x000962000c2e1b00 */
[----:B-1----:R-:W-:Y:S01]  /*0160*/  IMAD.WIDE R2, R9, 0x4, R2 ;  /* 0x0000000409027825 */ /* 0x002fe200078e0202 */
[----:B------:R-:W-:-:S06]  /*0170*/  CS2R R8, SRZ ;  /* 0x0000000000087805 */ /* 0x000fcc000001ff00 */
[----:B------:R-:W5:Y:S01]  /*0180*/  @!P4 LDG.E.64 R8, desc[UR4][R2.64] ;  /* 0x000000040208c981 */ /* 0x000f62000c1e1b00 */
[----:B--2---:R-:W-:Y:S01]  /*0190*/  HFMA2.MMA R7, -RZ, RZ, 1.625, 0 ;  /* 0x3e800000ff077435 */ /* 0x004fe200000001ff */
[----:B---3--:R-:W-:Y:S01]  /*01a0*/  FADD R12, R12, 9.9999997473787516356e-06 ;  /* 0x3727c5ac0c0c7421 */ /* 0x008fe20000000000 */
[----:B------:R-:W-:-:S03]  /*01b0*/  FADD R13, R13, 9.9999997473787516356e-06 ;  /* 0x3727c5ac0d0d7421 */ /* 0x000fc60000000000 */
[----:B------:R-:W1:Y:S08]  /*01c0*/  MUFU.SQRT R0, R12 ;  /* 0x0000000c00007308 */ /* 0x000e700000002000 */
[----:B------:R-:W2:Y:S01]  /*01d0*/  MUFU.SQRT R6, R13 ;  /* 0x0000000d00067308 */ /* 0x000ea20000002000 */
[C---:B-1----:R-:W-:Y:S02]  /*01e0*/  FSETP.GT.AND P0, PT, R0.reuse, 8.50705917302346158658e+37, PT ;  /* 0x7e8000000000780b */ /* 0x042fe40003f04000 */
[----:B------:R-:W-:-:S02]  /*01f0*/  FSETP.GEU.AND P2, PT, R0, 1.175494350822287508e-38, PT ;  /* 0x008000000000780b */ /* 0x000fc40003f4e000 */
[C---:B--2---:R-:W-:Y:S02]  /*0200*/  FSETP.GT.AND P1, PT, R6.reuse, 8.50705917302346158658e+37, PT ;  /* 0x7e8000000600780b */ /* 0x044fe40003f24000 */
[----:B------:R-:W-:-:S07]  /*0210*/  FSETP.GEU.AND P3, PT, R6, 1.175494350822287508e-38, PT ;  /* 0x008000000600780b */ /* 0x000fce0003f6e000 */
[----:B------:R-:W-:-:S04]  /*0220*/  @P0 FMUL R0, R0, 0.25 ;  /* 0x3e80000000000820 */ /* 0x000fc80000400000 */
[----:B------:R-:W-:Y:S01]  /*0230*/  @!P2 FMUL R0, R0, 16777216 ;  /* 0x4b8000000000a820 */ /* 0x000fe20000400000 */
[----:B------:R-:W-:-:S04]  /*0240*/  @P1 FMUL R6, R6, 0.25 ;  /* 0x3e80000006061820 */ /* 0x000fc80000400000 */
[----:B------:R-:W-:Y:S01]  /*0250*/  @!P3 FMUL R6, R6, 16777216 ;  /* 0x4b8000000606b820 */ /* 0x000fe20000400000 */
[----:B------:R-:W1:Y:S01]  /*0260*/  MUFU.RCP R0, R0 ;  /* 0x0000000000007308 */ /* 0x000e620000001000 */
[----:B----4-:R-:W-:-:S07]  /*0270*/  FSEL R5, R7, 1, P0 ;  /* 0x3f80000007057808 */ /* 0x010fce0000000000 */
[----:B------:R-:W2:Y:S01]  /*0280*/  MUFU.RCP R6, R6 ;  /* 0x0000000600067308 */ /* 0x000ea20000001000 */
[----:B------:R-:W-:Y:S01]  /*0290*/  FSEL R7, R7, 1, P1 ;  /* 0x3f80000007077808 */ /* 0x000fe20000800000 */
[----:B------:R-:W-:-:S04]  /*02a0*/  @!P2 FMUL R5, R5, 16777216 ;  /* 0x4b8000000505a820 */ /* 0x000fc80000400000 */
[----:B------:R-:W-:Y:S01]  /*02b0*/  @!P3 FMUL R7, R7, 16777216 ;  /* 0x4b8000000707b820 */ /* 0x000fe20000400000 */
[----:B-1----:R-:W-:Y:S01]  /*02c0*/  FMUL R5, R0, R5 ;  /* 0x0000000500057220 */ /* 0x002fe20000400000 */
[----:B-----5:R-:W-:Y:S01]  /*02d0*/  FADD R8, -R10, R8 ;  /* 0x000000080a087221 */ /* 0x020fe20000000100 */
[----:B------:R-:W-:Y:S01]  /*02e0*/  FADD R9, -R11, R9 ;  /* 0x000000090b097221 */ /* 0x000fe20000000100 */
[----:B--2---:R-:W-:Y:S02]  /*02f0*/  FMUL R4, R6, R7 ;  /* 0x0000000706047220 */ /* 0x004fe40000400000 */
[----:B------:R-:W-:Y:S02]  /*0300*/  FMUL R8, R8, R5 ;  /* 0x0000000508087220 */ /* 0x000fe40000400000 */
[----:B------:R-:W-:Y:S01]  /*0310*/  FMUL R9, R9, R4 ;  /* 0x0000000409097220 */ /* 0x000fe20000400000 */
[----:B------:R-:W-:Y:S06]  /*0320*/  @P4 EXIT ;  /* 0x000000000000494d */ /* 0x000fec0003800000 */
[----:B------:R-:W-:Y:S01]  /*0330*/  STG.E.64 desc[UR4][R2.64], R8 ;  /* 0x0000000802007986 */ /* 0x000fe2000c101b04 */
[----:B------:R-:W-:Y:S05]  /*0340*/  EXIT ;  /* 0x000000000000794d */ /* 0x000fea0003800000 */
.L_x_0:
[----:B------:R-:W-:-:S00]  /*0350*/  BRA `(.L_x_0) ;  /* 0xfffffffc00fc7947 */ /* 0x000fc0000383ffff */
[----:B------:R-:W-:-:S00]  /*0360*/  NOP ;  /* 0x0000000000007918 */ /* 0x000fc00000000000 */
        /* <DEDUP_REMOVED lines=9> */
.L_x_1:


//--------------------- .nv.global.init           --------------------------
	.section	.nv.global.init,"aw",@progbits
.nv.global.init:
	.type		_$_str,@object
	.size		_$_str,(_$_str_$_2 - _$_str)
_$_str:
        /*0000*/ 	.byte	0x5f, 0x5f, 0x43, 0x55, 0x44, 0x41, 0x5f, 0x46, 0x54, 0x5a, 0x00
	.type		_$_str_$_2,@object
	.size		_$_str_$_2,(.L_1 - _$_str_$_2)
_$_str_$_2:
        /*000b*/ 	.byte	0x5f, 0x5f, 0x43, 0x55, 0x44, 0x41, 0x5f, 0x50, 0x52, 0x45, 0x43, 0x5f, 0x53, 0x51, 0x52, 0x54
        /*001b*/ 	.byte	0x00
.L_1:


//--------------------- .nv.constant0.triton_poi_fused__native_batch_norm_legit_no_training_40 --------------------------
	.section	.nv.constant0.triton_poi_fused__native_batch_norm_legit_no_training_40,"a",@progbits
	.sectionflags	@""
	.align	4
.nv.constant0.triton_poi_fused__native_batch_norm_legit_no_training_40:
	.zero		556
